//
// Generated by NVIDIA NVVM Compiler
//
// Compiler Build ID: CL-36424714
// Cuda compilation tools, release 13.0, V13.0.88
// Based on NVVM 20.0.0
//

.version 9.0
.target sm_100
.address_size 64

	// .globl	_leaky_relu

.visible .entry _leaky_relu()
{


	ret;

}
	// .globl	_batch_norm
.visible .entry _batch_norm()
{


	ret;

}
	// .globl	_conv2d
.visible .entry _conv2d()
{


	ret;

}
	// .globl	_max_pool2d
.visible .entry _max_pool2d()
{


	ret;

}
	// .globl	_pad
.visible .entry _pad()
{


	ret;

}


// ===== COMPILED SASS (sm_100) =====

	.target	sm_100

	.elftype	@"ET_EXEC"


//--------------------- .note.nv.tkinfo           --------------------------
	.section	.note.nv.tkinfo,"",@"SHT_NOTE"
	.sectionflags	@"SHF_NOTE_NV_TKINFO"
	.tkinfo
        /*0018*/ 	.word	0x00000002
        /*0030*/ 	.string	""
        /*0030*/ 	.string	"ptxas"
        /*0030*/ 	.string	"Cuda compilation tools, release 13.0, V13.0.88"
        /*0030*/ 	.string	"Build cuda_13.0.r13.0/compiler.36424714_0"
        /*0030*/ 	.string	"-arch sm_100 -m 64 "



//--------------------- .note.nv.cuinfo           --------------------------
	.section	.note.nv.cuinfo,"",@"SHT_NOTE"
	.sectionflags	@"SHF_NOTE_NV_CUINFO"
        /*0018*/ 	.short	0x0002
        /*001a*/ 	.short	0x0064
        /*001c*/ 	.short	0x0082
	.zero		2


//--------------------- .nv.info                  --------------------------
	.section	.nv.info,"",@"SHT_CUDA_INFO"
	.align	4


	//----- nvinfo : EIATTR_REGCOUNT
	.align		4
        /*0000*/ 	.byte	0x04, 0x2f
        /*0002*/ 	.short	(.L_1 - .L_0)
	.align		4
.L_0:
        /*0004*/ 	.word	index@(_leaky_relu)
        /*0008*/ 	.word	0x00000004


	//----- nvinfo : EIATTR_FRAME_SIZE
	.align		4
.L_1:
        /*000c*/ 	.byte	0x04, 0x11
        /*000e*/ 	.short	(.L_3 - .L_2)
	.align		4
.L_2:
        /*0010*/ 	.word	index@(_leaky_relu)
        /*0014*/ 	.word	0x00000000


	//----- nvinfo : EIATTR_REGCOUNT
	.align		4
.L_3:
        /*0018*/ 	.byte	0x04, 0x2f
        /*001a*/ 	.short	(.L_5 - .L_4)
	.align		4
.L_4:
        /*001c*/ 	.word	index@(_batch_norm)
        /*0020*/ 	.word	0x00000004


	//----- nvinfo : EIATTR_FRAME_SIZE
	.align		4
.L_5:
        /*0024*/ 	.byte	0x04, 0x11
        /*0026*/ 	.short	(.L_7 - .L_6)
	.align		4
.L_6:
        /*0028*/ 	.word	index@(_batch_norm)
        /*002c*/ 	.word	0x00000000


	//----- nvinfo : EIATTR_REGCOUNT
	.align		4
.L_7:
        /*0030*/ 	.byte	0x04, 0x2f
        /*0032*/ 	.short	(.L_9 - .L_8)
	.align		4
.L_8:
        /*0034*/ 	.word	index@(_conv2d)
        /*0038*/ 	.word	0x00000004


	//----- nvinfo : EIATTR_FRAME_SIZE
	.align		4
.L_9:
        /*003c*/ 	.byte	0x04, 0x11
        /*003e*/ 	.short	(.L_11 - .L_10)
	.align		4
.L_10:
        /*0040*/ 	.word	index@(_conv2d)
        /*0044*/ 	.word	0x00000000


	//----- nvinfo : EIATTR_REGCOUNT
	.align		4
.L_11:
        /*0048*/ 	.byte	0x04, 0x2f
        /*004a*/ 	.short	(.L_13 - .L_12)
	.align		4
.L_12:
        /*004c*/ 	.word	index@(_max_pool2d)
        /*0050*/ 	.word	0x00000004


	//----- nvinfo : EIATTR_FRAME_SIZE
	.align		4
.L_13:
        /*0054*/ 	.byte	0x04, 0x11
        /*0056*/ 	.short	(.L_15 - .L_14)
	.align		4
.L_14:
        /*0058*/ 	.word	index@(_max_pool2d)
        /*005c*/ 	.word	0x00000000


	//----- nvinfo : EIATTR_REGCOUNT
	.align		4
.L_15:
        /*0060*/ 	.byte	0x04, 0x2f
        /*0062*/ 	.short	(.L_17 - .L_16)
	.align		4
.L_16:
        /*0064*/ 	.word	index@(_pad)
        /*0068*/ 	.word	0x00000004


	//----- nvinfo : EIATTR_FRAME_SIZE
	.align		4
.L_17:
        /*006c*/ 	.byte	0x04, 0x11
        /*006e*/ 	.short	(.L_19 - .L_18)
	.align		4
.L_18:
        /*0070*/ 	.word	index@(_pad)
        /*0074*/ 	.word	0x00000000


	//----- nvinfo : EIATTR_MIN_STACK_SIZE
	.align		4
.L_19:
        /*0078*/ 	.byte	0x04, 0x12
        /*007a*/ 	.short	(.L_21 - .L_20)
	.align		4
.L_20:
        /*007c*/ 	.word	index@(_pad)
        /*0080*/ 	.word	0x00000000


	//----- nvinfo : EIATTR_MIN_STACK_SIZE
	.align		4
.L_21:
        /*0084*/ 	.byte	0x04, 0x12
        /*0086*/ 	.short	(.L_23 - .L_22)
	.align		4
.L_22:
        /*0088*/ 	.word	index@(_max_pool2d)
        /*008c*/ 	.word	0x00000000


	//----- nvinfo : EIATTR_MIN_STACK_SIZE
	.align		4
.L_23:
        /*0090*/ 	.byte	0x04, 0x12
        /*0092*/ 	.short	(.L_25 - .L_24)
	.align		4
.L_24:
        /*0094*/ 	.word	index@(_conv2d)
        /*0098*/ 	.word	0x00000000


	//----- nvinfo : EIATTR_MIN_STACK_SIZE
	.align		4
.L_25:
        /*009c*/ 	.byte	0x04, 0x12
        /*009e*/ 	.short	(.L_27 - .L_26)
	.align		4
.L_26:
        /*00a0*/ 	.word	index@(_batch_norm)
        /*00a4*/ 	.word	0x00000000


	//----- nvinfo : EIATTR_MIN_STACK_SIZE
	.align		4
.L_27:
        /*00a8*/ 	.byte	0x04, 0x12
        /*00aa*/ 	.short	(.L_29 - .L_28)
	.align		4
.L_28:
        /*00ac*/ 	.word	index@(_leaky_relu)
        /*00b0*/ 	.word	0x00000000
.L_29:


//--------------------- .nv.compat                --------------------------
	.section	.nv.compat,"",@"SHT_CUDA_COMPAT_INFO"
	.align	4
        /*0000*/ 	.byte	0x02, 0x09, 0x00, 0x00, 0x02, 0x02, 0x01, 0x00, 0x02, 0x05, 0x05, 0x00, 0x03, 0x07, 0x01, 0x01
        /*0010*/ 	.byte	0x02, 0x03, 0x00, 0x00, 0x02, 0x06, 0x01, 0x00, 0x04, 0x0b, 0x08, 0x00, 0x09, 0x00, 0x00, 0x00
        /*0020*/ 	.byte	0x00, 0x00, 0x00, 0x00


//--------------------- .nv.info._pad             --------------------------
	.section	.nv.info._pad,"",@"SHT_CUDA_INFO"
	.sectionflags	@""
	.align	4


	//----- nvinfo : EIATTR_CUDA_API_VERSION
	.align		4
        /*0000*/ 	.byte	0x04, 0x37
        /*0002*/ 	.short	(.L_31 - .L_30)
.L_30:
        /*0004*/ 	.word	0x00000082


	//----- nvinfo : EIATTR_SPARSE_MMA_MASK
	.align		4
.L_31:
        /*0008*/ 	.byte	0x03, 0x50
        /*000a*/ 	.short	0x0000


	//----- nvinfo : EIATTR_MAXREG_COUNT
	.align		4
        /*000c*/ 	.byte	0x03, 0x1b
        /*000e*/ 	.short	0x00ff


	//----- nvinfo : EIATTR_MERCURY_ISA_VERSION
	.align		4
        /*0010*/ 	.byte	0x03, 0x5f
        /*0012*/ 	.short	0x0101


	//----- nvinfo : EIATTR_VRC_CTA_INIT_COUNT
	.align		4
        /*0014*/ 	.byte	0x02, 0x4a
	.zero		1
	.zero		1


	//----- nvinfo : EIATTR_EXIT_INSTR_OFFSETS
	.align		4
        /*0018*/ 	.byte	0x04, 0x1c
        /*001a*/ 	.short	(.L_33 - .L_32)


	//   ....[0]....
.L_32:
        /*001c*/ 	.word	0x00000010


	//----- nvinfo : EIATTR_SW_WAR
	.align		4
.L_33:
        /*0020*/ 	.byte	0x04, 0x36
        /*0022*/ 	.short	(.L_35 - .L_34)
.L_34:
        /*0024*/ 	.word	0x00000008
.L_35:


//--------------------- .nv.info._max_pool2d      --------------------------
	.section	.nv.info._max_pool2d,"",@"SHT_CUDA_INFO"
	.sectionflags	@""
	.align	4


	//----- nvinfo : EIATTR_CUDA_API_VERSION
	.align		4
        /*0000*/ 	.byte	0x04, 0x37
        /*0002*/ 	.short	(.L_37 - .L_36)
.L_36:
        /*0004*/ 	.word	0x00000082


	//----- nvinfo : EIATTR_SPARSE_MMA_MASK
	.align		4
.L_37:
        /*0008*/ 	.byte	0x03, 0x50
        /*000a*/ 	.short	0x0000


	//----- nvinfo : EIATTR_MAXREG_COUNT
	.align		4
        /*000c*/ 	.byte	0x03, 0x1b
        /*000e*/ 	.short	0x00ff


	//----- nvinfo : EIATTR_MERCURY_ISA_VERSION
	.align		4
        /*0010*/ 	.byte	0x03, 0x5f
        /*0012*/ 	.short	0x0101


	//----- nvinfo : EIATTR_VRC_CTA_INIT_COUNT
	.align		4
        /*0014*/ 	.byte	0x02, 0x4a
	.zero		1
	.zero		1


	//----- nvinfo : EIATTR_EXIT_INSTR_OFFSETS
	.align		4
        /*0018*/ 	.byte	0x04, 0x1c
        /*001a*/ 	.short	(.L_39 - .L_38)


	//   ....[0]....
.L_38:
        /*001c*/ 	.word	0x00000010


	//----- nvinfo : EIATTR_SW_WAR
	.align		4
.L_39:
        /*0020*/ 	.byte	0x04, 0x36
        /*0022*/ 	.short	(.L_41 - .L_40)
.L_40:
        /*0024*/ 	.word	0x00000008
.L_41:


//--------------------- .nv.info._conv2d          --------------------------
	.section	.nv.info._conv2d,"",@"SHT_CUDA_INFO"
	.sectionflags	@""
	.align	4


	//----- nvinfo : EIATTR_CUDA_API_VERSION
	.align		4
        /*0000*/ 	.byte	0x04, 0x37
        /*0002*/ 	.short	(.L_43 - .L_42)
.L_42:
        /*0004*/ 	.word	0x00000082


	//----- nvinfo : EIATTR_SPARSE_MMA_MASK
	.align		4
.L_43:
        /*0008*/ 	.byte	0x03, 0x50
        /*000a*/ 	.short	0x0000


	//----- nvinfo : EIATTR_MAXREG_COUNT
	.align		4
        /*000c*/ 	.byte	0x03, 0x1b
        /*000e*/ 	.short	0x00ff


	//----- nvinfo : EIATTR_MERCURY_ISA_VERSION
	.align		4
        /*0010*/ 	.byte	0x03, 0x5f
        /*0012*/ 	.short	0x0101


	//----- nvinfo : EIATTR_VRC_CTA_INIT_COUNT
	.align		4
        /*0014*/ 	.byte	0x02, 0x4a
	.zero		1
	.zero		1


	//----- nvinfo : EIATTR_EXIT_INSTR_OFFSETS
	.align		4
        /*0018*/ 	.byte	0x04, 0x1c
        /*001a*/ 	.short	(.L_45 - .L_44)


	//   ....[0]....
.L_44:
        /*001c*/ 	.word	0x00000010


	//----- nvinfo : EIATTR_SW_WAR
	.align		4
.L_45:
        /*0020*/ 	.byte	0x04, 0x36
        /*0022*/ 	.short	(.L_47 - .L_46)
.L_46:
        /*0024*/ 	.word	0x00000008
.L_47:


//--------------------- .nv.info._batch_norm      --------------------------
	.section	.nv.info._batch_norm,"",@"SHT_CUDA_INFO"
	.sectionflags	@""
	.align	4


	//----- nvinfo : EIATTR_CUDA_API_VERSION
	.align		4
        /*0000*/ 	.byte	0x04, 0x37
        /*0002*/ 	.short	(.L_49 - .L_48)
.L_48:
        /*0004*/ 	.word	0x00000082


	//----- nvinfo : EIATTR_SPARSE_MMA_MASK
	.align		4
.L_49:
        /*0008*/ 	.byte	0x03, 0x50
        /*000a*/ 	.short	0x0000


	//----- nvinfo : EIATTR_MAXREG_COUNT
	.align		4
        /*000c*/ 	.byte	0x03, 0x1b
        /*000e*/ 	.short	0x00ff


	//----- nvinfo : EIATTR_MERCURY_ISA_VERSION
	.align		4
        /*0010*/ 	.byte	0x03, 0x5f
        /*0012*/ 	.short	0x0101


	//----- nvinfo : EIATTR_VRC_CTA_INIT_COUNT
	.align		4
        /*0014*/ 	.byte	0x02, 0x4a
	.zero		1
	.zero		1


	//----- nvinfo : EIATTR_EXIT_INSTR_OFFSETS
	.align		4
        /*0018*/ 	.byte	0x04, 0x1c
        /*001a*/ 	.short	(.L_51 - .L_50)


	//   ....[0]....
.L_50:
        /*001c*/ 	.word	0x00000010


	//----- nvinfo : EIATTR_SW_WAR
	.align		4
.L_51:
        /*0020*/ 	.byte	0x04, 0x36
        /*0022*/ 	.short	(.L_53 - .L_52)
.L_52:
        /*0024*/ 	.word	0x00000008
.L_53:


//--------------------- .nv.info._leaky_relu      --------------------------
	.section	.nv.info._leaky_relu,"",@"SHT_CUDA_INFO"
	.sectionflags	@""
	.align	4


	//----- nvinfo : EIATTR_CUDA_API_VERSION
	.align		4
        /*0000*/ 	.byte	0x04, 0x37
        /*0002*/ 	.short	(.L_55 - .L_54)
.L_54:
        /*0004*/ 	.word	0x00000082


	//----- nvinfo : EIATTR_SPARSE_MMA_MASK
	.align		4
.L_55:
        /*0008*/ 	.byte	0x03, 0x50
        /*000a*/ 	.short	0x0000


	//----- nvinfo : EIATTR_MAXREG_COUNT
	.align		4
        /*000c*/ 	.byte	0x03, 0x1b
        /*000e*/ 	.short	0x00ff


	//----- nvinfo : EIATTR_MERCURY_ISA_VERSION
	.align		4
        /*0010*/ 	.byte	0x03, 0x5f
        /*0012*/ 	.short	0x0101


	//----- nvinfo : EIATTR_VRC_CTA_INIT_COUNT
	.align		4
        /*0014*/ 	.byte	0x02, 0x4a
	.zero		1
	.zero		1


	//----- nvinfo : EIATTR_EXIT_INSTR_OFFSETS
	.align		4
        /*0018*/ 	.byte	0x04, 0x1c
        /*001a*/ 	.short	(.L_57 - .L_56)


	//   ....[0]....
.L_56:
        /*001c*/ 	.word	0x00000010


	//----- nvinfo : EIATTR_SW_WAR
	.align		4
.L_57:
        /*0020*/ 	.byte	0x04, 0x36
        /*0022*/ 	.short	(.L_59 - .L_58)
.L_58:
        /*0024*/ 	.word	0x00000008
.L_59:


//--------------------- .nv.callgraph             --------------------------
	.section	.nv.callgraph,"",@"SHT_CUDA_CALLGRAPH"
	.align	4
	.sectionentsize	8
	.align		4
        /*0000*/ 	.word	0x00000000
	.align		4
        /*0004*/ 	.word	0xffffffff
	.align		4
        /*0008*/ 	.word	0x00000000
	.align		4
        /*000c*/ 	.word	0xfffffffe
	.align		4
        /*0010*/ 	.word	0x00000000
	.align		4
        /*0014*/ 	.word	0xfffffffd
	.align		4
        /*0018*/ 	.word	0x00000000
	.align		4
        /*001c*/ 	.word	0xfffffffc


//--------------------- .text._pad                --------------------------
	.section	.text._pad,"ax",@progbits
	.align	128
        .global         _pad
        .type           _pad,@function
        .size           _pad,(.L_x_5 - _pad)
        .other          _pad,@"STO_CUDA_ENTRY STV_DEFAULT"
_pad:
.text._pad:
[----:B------:R-:W-:Y:S01]  /*0000*/  LDC R1, c[0x0][0x37c] ;  /* 0x0000df00ff017b82 */ /* 0x000fe20000000800 */
[----:B------:R-:W-:Y:S05]  /*0010*/  EXIT ;  /* 0x000000000000794d */ /* 0x000fea0003800000 */
.L_x_0:
[----:B------:R-:W-:-:S00]  /*0020*/  BRA `(.L_x_0) ;  /* 0xfffffffc00fc7947 */ /* 0x000fc0000383ffff */
[----:B------:R-:W-:-:S00]  /*0030*/  NOP ;  /* 0x0000000000007918 */ /* 0x000fc00000000000 */
        /* <DEDUP_REMOVED lines=12> */
.L_x_5:


//--------------------- .text._max_pool2d         --------------------------
	.section	.text._max_pool2d,"ax",@progbits
	.align	128
        .global         _max_pool2d
        .type           _max_pool2d,@function
        .size           _max_pool2d,(.L_x_6 - _max_pool2d)
        .other          _max_pool2d,@"STO_CUDA_ENTRY STV_DEFAULT"
_max_pool2d:
.text._max_pool2d:
[----:B------:R-:W-:Y:S01]  /*0000*/  LDC R1, c[0x0][0x37c] ;  /* 0x0000df00ff017b82 */ /* 0x000fe20000000800 */
[----:B------:R-:W-:Y:S05]  /*0010*/  EXIT ;  /* 0x000000000000794d */ /* 0x000fea0003800000 */
.L_x_1:
        /* <DEDUP_REMOVED lines=14> */
.L_x_6:


//--------------------- .text._conv2d             --------------------------
	.section	.text._conv2d,"ax",@progbits
	.align	128
        .global         _conv2d
        .type           _conv2d,@function
        .size           _conv2d,(.L_x_7 - _conv2d)
        .other          _conv2d,@"STO_CUDA_ENTRY STV_DEFAULT"
_conv2d:
.text._conv2d:
[----:B------:R-:W-:Y:S01]  /*0000*/  LDC R1, c[0x0][0x37c] ;  /* 0x0000df00ff017b82 */ /* 0x000fe20000000800 */
[----:B------:R-:W-:Y:S05]  /*0010*/  EXIT ;  /* 0x000000000000794d */ /* 0x000fea0003800000 */
.L_x_2:
        /* <DEDUP_REMOVED lines=14> */
.L_x_7:


//--------------------- .text._batch_norm         --------------------------
	.section	.text._batch_norm,"ax",@progbits
	.align	128
        .global         _batch_norm
        .type           _batch_norm,@function
        .size           _batch_norm,(.L_x_8 - _batch_norm)
        .other          _batch_norm,@"STO_CUDA_ENTRY STV_DEFAULT"
_batch_norm:
.text._batch_norm:
[----:B------:R-:W-:Y:S01]  /*0000*/  LDC R1, c[0x0][0x37c] ;  /* 0x0000df00ff017b82 */ /* 0x000fe20000000800 */
[----:B------:R-:W-:Y:S05]  /*0010*/  EXIT ;  /* 0x000000000000794d */ /* 0x000fea0003800000 */
.L_x_3:
        /* <DEDUP_REMOVED lines=14> */
.L_x_8:


//--------------------- .text._leaky_relu         --------------------------
	.section	.text._leaky_relu,"ax",@progbits
	.align	128
        .global         _leaky_relu
        .type           _leaky_relu,@function
        .size           _leaky_relu,(.L_x_9 - _leaky_relu)
        .other          _leaky_relu,@"STO_CUDA_ENTRY STV_DEFAULT"
_leaky_relu:
.text._leaky_relu:
[----:B------:R-:W-:Y:S01]  /*0000*/  LDC R1, c[0x0][0x37c] ;  /* 0x0000df00ff017b82 */ /* 0x000fe20000000800 */
[----:B------:R-:W-:Y:S05]  /*0010*/  EXIT ;  /* 0x000000000000794d */ /* 0x000fea0003800000 */
.L_x_4:
        /* <DEDUP_REMOVED lines=14> */
.L_x_9:


//--------------------- .nv.shared.reserved.0     --------------------------
	.section	.nv.shared.reserved.0,"aw",@nobits
	.weak		__nv_reservedSMEM_offset_0_alias
	.size		__nv_reservedSMEM_offset_0_alias, 0, 64
	.other		__nv_reservedSMEM_offset_0_alias,@"STO_CUDA_RESERVED_SHARED STV_DEFAULT"
__nv_reservedSMEM_offset_0_alias:
	.zero		0
	.zero		64


//--------------------- .nv.constant0._pad        --------------------------
	.section	.nv.constant0._pad,"a",@progbits
	.sectionflags	@""
	.align	4
.nv.constant0._pad:
	.zero		896


//--------------------- .nv.constant0._max_pool2d --------------------------
	.section	.nv.constant0._max_pool2d,"a",@progbits
	.sectionflags	@""
	.align	4
.nv.constant0._max_pool2d:
	.zero		896


//--------------------- .nv.constant0._conv2d     --------------------------
	.section	.nv.constant0._conv2d,"a",@progbits
	.sectionflags	@""
	.align	4
.nv.constant0._conv2d:
	.zero		896


//--------------------- .nv.constant0._batch_norm --------------------------
	.section	.nv.constant0._batch_norm,"a",@progbits
	.sectionflags	@""
	.align	4
.nv.constant0._batch_norm:
	.zero		896


//--------------------- .nv.constant0._leaky_relu --------------------------
	.section	.nv.constant0._leaky_relu,"a",@progbits
	.sectionflags	@""
	.align	4
.nv.constant0._leaky_relu:
	.zero		896


//--------------------- SYMBOLS --------------------------

	.type		.nv.reservedSmem.offset0,@object
	.size		.nv.reservedSmem.offset0,0x4
